//
// Generated by NVIDIA NVVM Compiler
//
// Compiler Build ID: CL-36424714
// Cuda compilation tools, release 13.0, V13.0.88
// Based on NVVM 20.0.0
//

.version 9.0
.target sm_100
.address_size 64

	// .globl	_Z21histogram_kernelNaivePjS_jj
// _ZZ21histogram_kernelNaivePjS_jjE6s_prod has been demoted
// _ZZ17histogram_kernel3PjS_jjE6s_prod has been demoted

.visible .entry _Z21histogram_kernelNaivePjS_jj(
	.param .u64 .ptr .align 1 _Z21histogram_kernelNaivePjS_jj_param_0,
	.param .u64 .ptr .align 1 _Z21histogram_kernelNaivePjS_jj_param_1,
	.param .u32 _Z21histogram_kernelNaivePjS_jj_param_2,
	.param .u32 _Z21histogram_kernelNaivePjS_jj_param_3
)
{
	.reg .pred 	%p<4>;
	.reg .b32 	%r<84>;
	.reg .b64 	%rd<11>;
	// demoted variable
	.shared .align 4 .b8 _ZZ21histogram_kernelNaivePjS_jjE6s_prod[16384];
	ld.param.u64 	%rd4, [_Z21histogram_kernelNaivePjS_jj_param_0];
	ld.param.u64 	%rd5, [_Z21histogram_kernelNaivePjS_jj_param_1];
	ld.param.u32 	%r5, [_Z21histogram_kernelNaivePjS_jj_param_2];
	mov.u32 	%r1, %tid.x;
	mov.u32 	%r6, %ntid.x;
	mov.u32 	%r7, %ctaid.x;
	mad.lo.s32 	%r2, %r6, %r7, %r1;
	setp.ge.u32 	%p1, %r2, %r5;
	@%p1 bra 	$L__BB0_4;
	cvta.to.global.u64 	%rd6, %rd4;
	shl.b32 	%r8, %r1, 4;
	mov.u32 	%r9, _ZZ21histogram_kernelNaivePjS_jjE6s_prod;
	add.s32 	%r10, %r9, %r8;
	mov.b32 	%r11, 0;
	st.shared.u32 	[%r10], %r11;
	st.shared.u32 	[%r10+4], %r11;
	st.shared.u32 	[%r10+8], %r11;
	st.shared.u32 	[%r10+12], %r11;
	mul.wide.s32 	%rd7, %r2, 4;
	add.s64 	%rd8, %rd6, %rd7;
	ld.global.u32 	%r12, [%rd8];
	bar.sync 	0;
	shl.b32 	%r13, %r12, 2;
	add.s32 	%r14, %r9, %r13;
	atom.shared.add.u32 	%r15, [%r14], 1;
	bar.sync 	0;
	setp.ne.s32 	%p2, %r1, 0;
	@%p2 bra 	$L__BB0_4;
	cvta.to.global.u64 	%rd9, %rd5;
	add.s64 	%rd10, %rd9, 64;
	mov.b32 	%r83, 64;
$L__BB0_3:
	mov.u32 	%r17, _ZZ21histogram_kernelNaivePjS_jjE6s_prod;
	add.s32 	%r18, %r17, %r83;
	ld.shared.u32 	%r19, [%r18+-64];
	atom.global.add.u32 	%r20, [%rd10+-64], %r19;
	ld.shared.u32 	%r21, [%r18+-60];
	atom.global.add.u32 	%r22, [%rd10+-60], %r21;
	ld.shared.u32 	%r23, [%r18+-56];
	atom.global.add.u32 	%r24, [%rd10+-56], %r23;
	ld.shared.u32 	%r25, [%r18+-52];
	atom.global.add.u32 	%r26, [%rd10+-52], %r25;
	ld.shared.u32 	%r27, [%r18+-48];
	atom.global.add.u32 	%r28, [%rd10+-48], %r27;
	ld.shared.u32 	%r29, [%r18+-44];
	atom.global.add.u32 	%r30, [%rd10+-44], %r29;
	ld.shared.u32 	%r31, [%r18+-40];
	atom.global.add.u32 	%r32, [%rd10+-40], %r31;
	ld.shared.u32 	%r33, [%r18+-36];
	atom.global.add.u32 	%r34, [%rd10+-36], %r33;
	ld.shared.u32 	%r35, [%r18+-32];
	atom.global.add.u32 	%r36, [%rd10+-32], %r35;
	ld.shared.u32 	%r37, [%r18+-28];
	atom.global.add.u32 	%r38, [%rd10+-28], %r37;
	ld.shared.u32 	%r39, [%r18+-24];
	atom.global.add.u32 	%r40, [%rd10+-24], %r39;
	ld.shared.u32 	%r41, [%r18+-20];
	atom.global.add.u32 	%r42, [%rd10+-20], %r41;
	ld.shared.u32 	%r43, [%r18+-16];
	atom.global.add.u32 	%r44, [%rd10+-16], %r43;
	ld.shared.u32 	%r45, [%r18+-12];
	atom.global.add.u32 	%r46, [%rd10+-12], %r45;
	ld.shared.u32 	%r47, [%r18+-8];
	atom.global.add.u32 	%r48, [%rd10+-8], %r47;
	ld.shared.u32 	%r49, [%r18+-4];
	atom.global.add.u32 	%r50, [%rd10+-4], %r49;
	ld.shared.u32 	%r51, [%r18];
	atom.global.add.u32 	%r52, [%rd10], %r51;
	ld.shared.u32 	%r53, [%r18+4];
	atom.global.add.u32 	%r54, [%rd10+4], %r53;
	ld.shared.u32 	%r55, [%r18+8];
	atom.global.add.u32 	%r56, [%rd10+8], %r55;
	ld.shared.u32 	%r57, [%r18+12];
	atom.global.add.u32 	%r58, [%rd10+12], %r57;
	ld.shared.u32 	%r59, [%r18+16];
	atom.global.add.u32 	%r60, [%rd10+16], %r59;
	ld.shared.u32 	%r61, [%r18+20];
	atom.global.add.u32 	%r62, [%rd10+20], %r61;
	ld.shared.u32 	%r63, [%r18+24];
	atom.global.add.u32 	%r64, [%rd10+24], %r63;
	ld.shared.u32 	%r65, [%r18+28];
	atom.global.add.u32 	%r66, [%rd10+28], %r65;
	ld.shared.u32 	%r67, [%r18+32];
	atom.global.add.u32 	%r68, [%rd10+32], %r67;
	ld.shared.u32 	%r69, [%r18+36];
	atom.global.add.u32 	%r70, [%rd10+36], %r69;
	ld.shared.u32 	%r71, [%r18+40];
	atom.global.add.u32 	%r72, [%rd10+40], %r71;
	ld.shared.u32 	%r73, [%r18+44];
	atom.global.add.u32 	%r74, [%rd10+44], %r73;
	ld.shared.u32 	%r75, [%r18+48];
	atom.global.add.u32 	%r76, [%rd10+48], %r75;
	ld.shared.u32 	%r77, [%r18+52];
	atom.global.add.u32 	%r78, [%rd10+52], %r77;
	ld.shared.u32 	%r79, [%r18+56];
	atom.global.add.u32 	%r80, [%rd10+56], %r79;
	ld.shared.u32 	%r81, [%r18+60];
	atom.global.add.u32 	%r82, [%rd10+60], %r81;
	add.s32 	%r83, %r83, 128;
	add.s64 	%rd10, %rd10, 128;
	setp.ne.s32 	%p3, %r83, 16448;
	@%p3 bra 	$L__BB0_3;
$L__BB0_4:
	ret;

}
	// .globl	_Z17histogram_kernel3PjS_jj
.visible .entry _Z17histogram_kernel3PjS_jj(
	.param .u64 .ptr .align 1 _Z17histogram_kernel3PjS_jj_param_0,
	.param .u64 .ptr .align 1 _Z17histogram_kernel3PjS_jj_param_1,
	.param .u32 _Z17histogram_kernel3PjS_jj_param_2,
	.param .u32 _Z17histogram_kernel3PjS_jj_param_3
)
{
	.reg .pred 	%p<5>;
	.reg .b16 	%rs<16>;
	.reg .b32 	%r<126>;
	.reg .b64 	%rd<11>;
	// demoted variable
	.shared .align 4 .b8 _ZZ17histogram_kernel3PjS_jjE6s_prod[49152];
	ld.param.u64 	%rd4, [_Z17histogram_kernel3PjS_jj_param_0];
	ld.param.u64 	%rd5, [_Z17histogram_kernel3PjS_jj_param_1];
	ld.param.u32 	%r12, [_Z17histogram_kernel3PjS_jj_param_2];
	mov.u32 	%r1, %tid.x;
	mov.u32 	%r14, %ntid.x;
	mov.u32 	%r15, %ctaid.x;
	mad.lo.s32 	%r16, %r15, %r14, %r1;
	mul.lo.s32 	%r2, %r16, 3;
	shl.b32 	%r17, %r1, 4;
	mov.u32 	%r18, _ZZ17histogram_kernel3PjS_jjE6s_prod;
	add.s32 	%r3, %r18, %r17;
	mov.b32 	%r122, 0;
	st.shared.u32 	[%r3], %r122;
	st.shared.u32 	[%r3+16384], %r122;
	st.shared.u32 	[%r3+32768], %r122;
	st.shared.u32 	[%r3+4], %r122;
	st.shared.u32 	[%r3+16388], %r122;
	st.shared.u32 	[%r3+32772], %r122;
	st.shared.u32 	[%r3+8], %r122;
	st.shared.u32 	[%r3+16392], %r122;
	st.shared.u32 	[%r3+32776], %r122;
	st.shared.u32 	[%r3+12], %r122;
	st.shared.u32 	[%r3+16396], %r122;
	st.shared.u32 	[%r3+32780], %r122;
	setp.ge.u32 	%p1, %r2, %r12;
	mov.u32 	%r123, %r122;
	mov.u32 	%r124, %r122;
	@%p1 bra 	$L__BB1_2;
	cvta.to.global.u64 	%rd6, %rd4;
	mul.wide.s32 	%rd7, %r2, 4;
	add.s64 	%rd8, %rd6, %rd7;
	ld.global.u32 	%r122, [%rd8];
	ld.global.u32 	%r123, [%rd8+4];
	ld.global.u32 	%r124, [%rd8+8];
$L__BB1_2:
	setp.ge.u32 	%p2, %r2, %r12;
	bar.sync 	0;
	@%p2 bra 	$L__BB1_4;
	cvt.u16.u32 	%rs1, %r1;
	mul.hi.u16 	%rs2, %rs1, 21846;
	mul.lo.s16 	%rs3, %rs2, 3;
	sub.s16 	%rs4, %rs1, %rs3;
	shl.b16 	%rs5, %rs4, 12;
	cvt.u32.u16 	%r19, %rs5;
	add.s32 	%r20, %r122, %r19;
	shl.b32 	%r21, %r20, 2;
	add.s32 	%r23, %r18, %r21;
	atom.shared.add.u32 	%r24, [%r23], 1;
	add.s16 	%rs6, %rs1, 1;
	mul.hi.u16 	%rs7, %rs6, 21846;
	mul.lo.s16 	%rs8, %rs7, 3;
	sub.s16 	%rs9, %rs6, %rs8;
	shl.b16 	%rs10, %rs9, 12;
	cvt.u32.u16 	%r25, %rs10;
	add.s32 	%r26, %r123, %r25;
	shl.b32 	%r27, %r26, 2;
	add.s32 	%r28, %r18, %r27;
	atom.shared.add.u32 	%r29, [%r28], 1;
	add.s16 	%rs11, %rs1, 2;
	mul.hi.u16 	%rs12, %rs11, 21846;
	mul.lo.s16 	%rs13, %rs12, 3;
	sub.s16 	%rs14, %rs11, %rs13;
	shl.b16 	%rs15, %rs14, 12;
	cvt.u32.u16 	%r30, %rs15;
	add.s32 	%r31, %r124, %r30;
	shl.b32 	%r32, %r31, 2;
	add.s32 	%r33, %r18, %r32;
	atom.shared.add.u32 	%r34, [%r33], 1;
$L__BB1_4:
	bar.sync 	0;
	ld.shared.u32 	%r35, [%r3+16384];
	ld.shared.u32 	%r36, [%r3+32768];
	add.s32 	%r37, %r36, %r35;
	ld.shared.u32 	%r38, [%r3];
	add.s32 	%r39, %r37, %r38;
	st.shared.u32 	[%r3], %r39;
	ld.shared.u32 	%r40, [%r3+16388];
	ld.shared.u32 	%r41, [%r3+32772];
	add.s32 	%r42, %r41, %r40;
	ld.shared.u32 	%r43, [%r3+4];
	add.s32 	%r44, %r42, %r43;
	st.shared.u32 	[%r3+4], %r44;
	ld.shared.u32 	%r45, [%r3+16392];
	ld.shared.u32 	%r46, [%r3+32776];
	add.s32 	%r47, %r46, %r45;
	ld.shared.u32 	%r48, [%r3+8];
	add.s32 	%r49, %r47, %r48;
	st.shared.u32 	[%r3+8], %r49;
	ld.shared.u32 	%r50, [%r3+16396];
	ld.shared.u32 	%r51, [%r3+32780];
	add.s32 	%r52, %r51, %r50;
	ld.shared.u32 	%r53, [%r3+12];
	add.s32 	%r54, %r52, %r53;
	st.shared.u32 	[%r3+12], %r54;
	bar.sync 	0;
	setp.ne.s32 	%p3, %r1, 0;
	@%p3 bra 	$L__BB1_7;
	cvta.to.global.u64 	%rd9, %rd5;
	add.s64 	%rd10, %rd9, 64;
	mov.b32 	%r125, 64;
$L__BB1_6:
	add.s32 	%r57, %r18, %r125;
	ld.shared.u32 	%r58, [%r57+-64];
	atom.global.add.u32 	%r59, [%rd10+-64], %r58;
	ld.shared.u32 	%r60, [%r57+-60];
	atom.global.add.u32 	%r61, [%rd10+-60], %r60;
	ld.shared.u32 	%r62, [%r57+-56];
	atom.global.add.u32 	%r63, [%rd10+-56], %r62;
	ld.shared.u32 	%r64, [%r57+-52];
	atom.global.add.u32 	%r65, [%rd10+-52], %r64;
	ld.shared.u32 	%r66, [%r57+-48];
	atom.global.add.u32 	%r67, [%rd10+-48], %r66;
	ld.shared.u32 	%r68, [%r57+-44];
	atom.global.add.u32 	%r69, [%rd10+-44], %r68;
	ld.shared.u32 	%r70, [%r57+-40];
	atom.global.add.u32 	%r71, [%rd10+-40], %r70;
	ld.shared.u32 	%r72, [%r57+-36];
	atom.global.add.u32 	%r73, [%rd10+-36], %r72;
	ld.shared.u32 	%r74, [%r57+-32];
	atom.global.add.u32 	%r75, [%rd10+-32], %r74;
	ld.shared.u32 	%r76, [%r57+-28];
	atom.global.add.u32 	%r77, [%rd10+-28], %r76;
	ld.shared.u32 	%r78, [%r57+-24];
	atom.global.add.u32 	%r79, [%rd10+-24], %r78;
	ld.shared.u32 	%r80, [%r57+-20];
	atom.global.add.u32 	%r81, [%rd10+-20], %r80;
	ld.shared.u32 	%r82, [%r57+-16];
	atom.global.add.u32 	%r83, [%rd10+-16], %r82;
	ld.shared.u32 	%r84, [%r57+-12];
	atom.global.add.u32 	%r85, [%rd10+-12], %r84;
	ld.shared.u32 	%r86, [%r57+-8];
	atom.global.add.u32 	%r87, [%rd10+-8], %r86;
	ld.shared.u32 	%r88, [%r57+-4];
	atom.global.add.u32 	%r89, [%rd10+-4], %r88;
	ld.shared.u32 	%r90, [%r57];
	atom.global.add.u32 	%r91, [%rd10], %r90;
	ld.shared.u32 	%r92, [%r57+4];
	atom.global.add.u32 	%r93, [%rd10+4], %r92;
	ld.shared.u32 	%r94, [%r57+8];
	atom.global.add.u32 	%r95, [%rd10+8], %r94;
	ld.shared.u32 	%r96, [%r57+12];
	atom.global.add.u32 	%r97, [%rd10+12], %r96;
	ld.shared.u32 	%r98, [%r57+16];
	atom.global.add.u32 	%r99, [%rd10+16], %r98;
	ld.shared.u32 	%r100, [%r57+20];
	atom.global.add.u32 	%r101, [%rd10+20], %r100;
	ld.shared.u32 	%r102, [%r57+24];
	atom.global.add.u32 	%r103, [%rd10+24], %r102;
	ld.shared.u32 	%r104, [%r57+28];
	atom.global.add.u32 	%r105, [%rd10+28], %r104;
	ld.shared.u32 	%r106, [%r57+32];
	atom.global.add.u32 	%r107, [%rd10+32], %r106;
	ld.shared.u32 	%r108, [%r57+36];
	atom.global.add.u32 	%r109, [%rd10+36], %r108;
	ld.shared.u32 	%r110, [%r57+40];
	atom.global.add.u32 	%r111, [%rd10+40], %r110;
	ld.shared.u32 	%r112, [%r57+44];
	atom.global.add.u32 	%r113, [%rd10+44], %r112;
	ld.shared.u32 	%r114, [%r57+48];
	atom.global.add.u32 	%r115, [%rd10+48], %r114;
	ld.shared.u32 	%r116, [%r57+52];
	atom.global.add.u32 	%r117, [%rd10+52], %r116;
	ld.shared.u32 	%r118, [%r57+56];
	atom.global.add.u32 	%r119, [%rd10+56], %r118;
	ld.shared.u32 	%r120, [%r57+60];
	atom.global.add.u32 	%r121, [%rd10+60], %r120;
	add.s32 	%r125, %r125, 128;
	add.s64 	%rd10, %rd10, 128;
	setp.ne.s32 	%p4, %r125, 16448;
	@%p4 bra 	$L__BB1_6;
$L__BB1_7:
	ret;

}
	// .globl	_Z14convert_kernelPjj
.visible .entry _Z14convert_kernelPjj(
	.param .u64 .ptr .align 1 _Z14convert_kernelPjj_param_0,
	.param .u32 _Z14convert_kernelPjj_param_1
)
{
	.reg .pred 	%p<3>;
	.reg .b32 	%r<8>;
	.reg .b64 	%rd<5>;

	ld.param.u64 	%rd2, [_Z14convert_kernelPjj_param_0];
	ld.param.u32 	%r2, [_Z14convert_kernelPjj_param_1];
	mov.u32 	%r3, %tid.x;
	mov.u32 	%r4, %ntid.x;
	mov.u32 	%r5, %ctaid.x;
	mad.lo.s32 	%r1, %r4, %r5, %r3;
	setp.ge.u32 	%p1, %r1, %r2;
	@%p1 bra 	$L__BB2_3;
	cvta.to.global.u64 	%rd3, %rd2;
	mul.wide.s32 	%rd4, %r1, 4;
	add.s64 	%rd1, %rd3, %rd4;
	ld.global.u32 	%r6, [%rd1];
	setp.lt.u32 	%p2, %r6, 128;
	@%p2 bra 	$L__BB2_3;
	mov.b32 	%r7, 127;
	st.global.u32 	[%rd1], %r7;
$L__BB2_3:
	ret;

}


// ===== COMPILED SASS (sm_100) =====

	.target	sm_100

	.elftype	@"ET_EXEC"


//--------------------- .note.nv.tkinfo           --------------------------
	.section	.note.nv.tkinfo,"",@"SHT_NOTE"
	.sectionflags	@"SHF_NOTE_NV_TKINFO"
	.tkinfo
        /*0018*/ 	.word	0x00000002
        /*0030*/ 	.string	""
        /*0030*/ 	.string	"ptxas"
        /*0030*/ 	.string	"Cuda compilation tools, release 13.0, V13.0.88"
        /*0030*/ 	.string	"Build cuda_13.0.r13.0/compiler.36424714_0"
        /*0030*/ 	.string	"-arch sm_100 -m 64 "



//--------------------- .note.nv.cuinfo           --------------------------
	.section	.note.nv.cuinfo,"",@"SHT_NOTE"
	.sectionflags	@"SHF_NOTE_NV_CUINFO"
        /*0018*/ 	.short	0x0002
        /*001a*/ 	.short	0x0064
        /*001c*/ 	.short	0x0082
	.zero		2


//--------------------- .nv.info                  --------------------------
	.section	.nv.info,"",@"SHT_CUDA_INFO"
	.align	4


	//----- nvinfo : EIATTR_REGCOUNT
	.align		4
        /*0000*/ 	.byte	0x04, 0x2f
        /*0002*/ 	.short	(.L_1 - .L_0)
	.align		4
.L_0:
        /*0004*/ 	.word	index@(_Z21histogram_kernelNaivePjS_jj)
        /*0008*/ 	.word	0x0000001e


	//----- nvinfo : EIATTR_FRAME_SIZE
	.align		4
.L_1:
        /*000c*/ 	.byte	0x04, 0x11
        /*000e*/ 	.short	(.L_3 - .L_2)
	.align		4
.L_2:
        /*0010*/ 	.word	index@(_Z21histogram_kernelNaivePjS_jj)
        /*0014*/ 	.word	0x00000000


	//----- nvinfo : EIATTR_REGCOUNT
	.align		4
.L_3:
        /*0018*/ 	.byte	0x04, 0x2f
        /*001a*/ 	.short	(.L_5 - .L_4)
	.align		4
.L_4:
        /*001c*/ 	.word	index@(_Z17histogram_kernel3PjS_jj)
        /*0020*/ 	.word	0x0000001e


	//----- nvinfo : EIATTR_FRAME_SIZE
	.align		4
.L_5:
        /*0024*/ 	.byte	0x04, 0x11
        /*0026*/ 	.short	(.L_7 - .L_6)
	.align		4
.L_6:
        /*0028*/ 	.word	index@(_Z17histogram_kernel3PjS_jj)
        /*002c*/ 	.word	0x00000000


	//----- nvinfo : EIATTR_REGCOUNT
	.align		4
.L_7:
        /*0030*/ 	.byte	0x04, 0x2f
        /*0032*/ 	.short	(.L_9 - .L_8)
	.align		4
.L_8:
        /*0034*/ 	.word	index@(_Z14convert_kernelPjj)
        /*0038*/ 	.word	0x00000008


	//----- nvinfo : EIATTR_FRAME_SIZE
	.align		4
.L_9:
        /*003c*/ 	.byte	0x04, 0x11
        /*003e*/ 	.short	(.L_11 - .L_10)
	.align		4
.L_10:
        /*0040*/ 	.word	index@(_Z14convert_kernelPjj)
        /*0044*/ 	.word	0x00000000


	//----- nvinfo : EIATTR_MIN_STACK_SIZE
	.align		4
.L_11:
        /*0048*/ 	.byte	0x04, 0x12
        /*004a*/ 	.short	(.L_13 - .L_12)
	.align		4
.L_12:
        /*004c*/ 	.word	index@(_Z14convert_kernelPjj)
        /*0050*/ 	.word	0x00000000


	//----- nvinfo : EIATTR_MIN_STACK_SIZE
	.align		4
.L_13:
        /*0054*/ 	.byte	0x04, 0x12
        /*0056*/ 	.short	(.L_15 - .L_14)
	.align		4
.L_14:
        /*0058*/ 	.word	index@(_Z17histogram_kernel3PjS_jj)
        /*005c*/ 	.word	0x00000000


	//----- nvinfo : EIATTR_MIN_STACK_SIZE
	.align		4
.L_15:
        /*0060*/ 	.byte	0x04, 0x12
        /*0062*/ 	.short	(.L_17 - .L_16)
	.align		4
.L_16:
        /*0064*/ 	.word	index@(_Z21histogram_kernelNaivePjS_jj)
        /*0068*/ 	.word	0x00000000
.L_17:


//--------------------- .nv.compat                --------------------------
	.section	.nv.compat,"",@"SHT_CUDA_COMPAT_INFO"
	.align	4
        /*0000*/ 	.byte	0x02, 0x09, 0x00, 0x00, 0x02, 0x02, 0x01, 0x00, 0x02, 0x05, 0x05, 0x00, 0x03, 0x07, 0x01, 0x01
        /*0010*/ 	.byte	0x02, 0x03, 0x00, 0x00, 0x02, 0x06, 0x01, 0x00, 0x04, 0x0b, 0x08, 0x00, 0x09, 0x00, 0x00, 0x00
        /*0020*/ 	.byte	0x00, 0x00, 0x00, 0x00


//--------------------- .nv.info._Z14convert_kernelPjj --------------------------
	.section	.nv.info._Z14convert_kernelPjj,"",@"SHT_CUDA_INFO"
	.sectionflags	@""
	.align	4


	//----- nvinfo : EIATTR_CUDA_API_VERSION
	.align		4
        /*0000*/ 	.byte	0x04, 0x37
        /*0002*/ 	.short	(.L_19 - .L_18)
.L_18:
        /*0004*/ 	.word	0x00000082


	//----- nvinfo : EIATTR_KPARAM_INFO
	.align		4
.L_19:
        /*0008*/ 	.byte	0x04, 0x17
        /*000a*/ 	.short	(.L_21 - .L_20)
.L_20:
        /*000c*/ 	.word	0x00000000
        /*0010*/ 	.short	0x0001
        /*0012*/ 	.short	0x0008
        /*0014*/ 	.byte	0x00, 0xf0, 0x11, 0x00


	//----- nvinfo : EIATTR_KPARAM_INFO
	.align		4
.L_21:
        /*0018*/ 	.byte	0x04, 0x17
        /*001a*/ 	.short	(.L_23 - .L_22)
.L_22:
        /*001c*/ 	.word	0x00000000
        /*0020*/ 	.short	0x0000
        /*0022*/ 	.short	0x0000
        /*0024*/ 	.byte	0x00, 0xf5, 0x21, 0x00


	//----- nvinfo : EIATTR_SPARSE_MMA_MASK
	.align		4
.L_23:
        /*0028*/ 	.byte	0x03, 0x50
        /*002a*/ 	.short	0x0000


	//----- nvinfo : EIATTR_MAXREG_COUNT
	.align		4
        /*002c*/ 	.byte	0x03, 0x1b
        /*002e*/ 	.short	0x00ff


	//----- nvinfo : EIATTR_MERCURY_ISA_VERSION
	.align		4
        /*0030*/ 	.byte	0x03, 0x5f
        /*0032*/ 	.short	0x0101


	//----- nvinfo : EIATTR_VRC_CTA_INIT_COUNT
	.align		4
        /*0034*/ 	.byte	0x02, 0x4a
	.zero		1
	.zero		1


	//----- nvinfo : EIATTR_EXIT_INSTR_OFFSETS
	.align		4
        /*0038*/ 	.byte	0x04, 0x1c
        /*003a*/ 	.short	(.L_25 - .L_24)


	//   ....[0]....
.L_24:
        /*003c*/ 	.word	0x00000070


	//   ....[1]....
        /*0040*/ 	.word	0x000000d0


	//   ....[2]....
        /*0044*/ 	.word	0x00000100


	//----- nvinfo : EIATTR_CBANK_PARAM_SIZE
	.align		4
.L_25:
        /*0048*/ 	.byte	0x03, 0x19
        /*004a*/ 	.short	0x000c


	//----- nvinfo : EIATTR_PARAM_CBANK
	.align		4
        /*004c*/ 	.byte	0x04, 0x0a
        /*004e*/ 	.short	(.L_27 - .L_26)
	.align		4
.L_26:
        /*0050*/ 	.word	index@(.nv.constant0._Z14convert_kernelPjj)
        /*0054*/ 	.short	0x0380
        /*0056*/ 	.short	0x000c


	//----- nvinfo : EIATTR_SW_WAR
	.align		4
.L_27:
        /*0058*/ 	.byte	0x04, 0x36
        /*005a*/ 	.short	(.L_29 - .L_28)
.L_28:
        /*005c*/ 	.word	0x00000008
.L_29:


//--------------------- .nv.info._Z17histogram_kernel3PjS_jj --------------------------
	.section	.nv.info._Z17histogram_kernel3PjS_jj,"",@"SHT_CUDA_INFO"
	.sectionflags	@""
	.align	4


	//----- nvinfo : EIATTR_CUDA_API_VERSION
	.align		4
        /*0000*/ 	.byte	0x04, 0x37
        /*0002*/ 	.short	(.L_31 - .L_30)
.L_30:
        /*0004*/ 	.word	0x00000082


	//----- nvinfo : EIATTR_KPARAM_INFO
	.align		4
.L_31:
        /*0008*/ 	.byte	0x04, 0x17
        /*000a*/ 	.short	(.L_33 - .L_32)
.L_32:
        /*000c*/ 	.word	0x00000000
        /*0010*/ 	.short	0x0003
        /*0012*/ 	.short	0x0014
        /*0014*/ 	.byte	0x00, 0xf0, 0x11, 0x00


	//----- nvinfo : EIATTR_KPARAM_INFO
	.align		4
.L_33:
        /*0018*/ 	.byte	0x04, 0x17
        /*001a*/ 	.short	(.L_35 - .L_34)
.L_34:
        /*001c*/ 	.word	0x00000000
        /*0020*/ 	.short	0x0002
        /*0022*/ 	.short	0x0010
        /*0024*/ 	.byte	0x00, 0xf0, 0x11, 0x00


	//----- nvinfo : EIATTR_KPARAM_INFO
	.align		4
.L_35:
        /*0028*/ 	.byte	0x04, 0x17
        /*002a*/ 	.short	(.L_37 - .L_36)
.L_36:
        /*002c*/ 	.word	0x00000000
        /*0030*/ 	.short	0x0001
        /*0032*/ 	.short	0x0008
        /*0034*/ 	.byte	0x00, 0xf5, 0x21, 0x00


	//----- nvinfo : EIATTR_KPARAM_INFO
	.align		4
.L_37:
        /*0038*/ 	.byte	0x04, 0x17
        /*003a*/ 	.short	(.L_39 - .L_38)
.L_38:
        /*003c*/ 	.word	0x00000000
        /*0040*/ 	.short	0x0000
        /*0042*/ 	.short	0x0000
        /*0044*/ 	.byte	0x00, 0xf5, 0x21, 0x00


	//----- nvinfo : EIATTR_SPARSE_MMA_MASK
	.align		4
.L_39:
        /*0048*/ 	.byte	0x03, 0x50
        /*004a*/ 	.short	0x0000


	//----- nvinfo : EIATTR_MAXREG_COUNT
	.align		4
        /*004c*/ 	.byte	0x03, 0x1b
        /*004e*/ 	.short	0x00ff


	//----- nvinfo : EIATTR_NUM_BARRIERS
	.align		4
        /*0050*/ 	.byte	0x02, 0x4c
        /*0052*/ 	.byte	0x01
	.zero		1


	//----- nvinfo : EIATTR_MERCURY_ISA_VERSION
	.align		4
        /*0054*/ 	.byte	0x03, 0x5f
        /*0056*/ 	.short	0x0101


	//----- nvinfo : EIATTR_VRC_CTA_INIT_COUNT
	.align		4
        /*0058*/ 	.byte	0x02, 0x4a
	.zero		1
	.zero		1


	//----- nvinfo : EIATTR_EXIT_INSTR_OFFSETS
	.align		4
        /*005c*/ 	.byte	0x04, 0x1c
        /*005e*/ 	.short	(.L_41 - .L_40)


	//   ....[0]....
.L_40:
        /*0060*/ 	.word	0x00000640


	//   ....[1]....
        /*0064*/ 	.word	0x000009a0


	//----- nvinfo : EIATTR_CRS_STACK_SIZE
	.align		4
.L_41:
        /*0068*/ 	.byte	0x04, 0x1e
        /*006a*/ 	.short	(.L_43 - .L_42)
.L_42:
        /*006c*/ 	.word	0x00000000


	//----- nvinfo : EIATTR_CBANK_PARAM_SIZE
	.align		4
.L_43:
        /*0070*/ 	.byte	0x03, 0x19
        /*0072*/ 	.short	0x0018


	//----- nvinfo : EIATTR_PARAM_CBANK
	.align		4
        /*0074*/ 	.byte	0x04, 0x0a
        /*0076*/ 	.short	(.L_45 - .L_44)
	.align		4
.L_44:
        /*0078*/ 	.word	index@(.nv.constant0._Z17histogram_kernel3PjS_jj)
        /*007c*/ 	.short	0x0380
        /*007e*/ 	.short	0x0018


	//----- nvinfo : EIATTR_SW_WAR
	.align		4
.L_45:
        /*0080*/ 	.byte	0x04, 0x36
        /*0082*/ 	.short	(.L_47 - .L_46)
.L_46:
        /*0084*/ 	.word	0x00000008
.L_47:


//--------------------- .nv.info._Z21histogram_kernelNaivePjS_jj --------------------------
	.section	.nv.info._Z21histogram_kernelNaivePjS_jj,"",@"SHT_CUDA_INFO"
	.sectionflags	@""
	.align	4


	//----- nvinfo : EIATTR_CUDA_API_VERSION
	.align		4
        /*0000*/ 	.byte	0x04, 0x37
        /*0002*/ 	.short	(.L_49 - .L_48)
.L_48:
        /*0004*/ 	.word	0x00000082


	//----- nvinfo : EIATTR_KPARAM_INFO
	.align		4
.L_49:
        /*0008*/ 	.byte	0x04, 0x17
        /*000a*/ 	.short	(.L_51 - .L_50)
.L_50:
        /*000c*/ 	.word	0x00000000
        /*0010*/ 	.short	0x0003
        /*0012*/ 	.short	0x0014
        /*0014*/ 	.byte	0x00, 0xf0, 0x11, 0x00


	//----- nvinfo : EIATTR_KPARAM_INFO
	.align		4
.L_51:
        /*0018*/ 	.byte	0x04, 0x17
        /*001a*/ 	.short	(.L_53 - .L_52)
.L_52:
        /*001c*/ 	.word	0x00000000
        /*0020*/ 	.short	0x0002
        /*0022*/ 	.short	0x0010
        /*0024*/ 	.byte	0x00, 0xf0, 0x11, 0x00


	//----- nvinfo : EIATTR_KPARAM_INFO
	.align		4
.L_53:
        /*0028*/ 	.byte	0x04, 0x17
        /*002a*/ 	.short	(.L_55 - .L_54)
.L_54:
        /*002c*/ 	.word	0x00000000
        /*0030*/ 	.short	0x0001
        /*0032*/ 	.short	0x0008
        /*0034*/ 	.byte	0x00, 0xf5, 0x21, 0x00


	//----- nvinfo : EIATTR_KPARAM_INFO
	.align		4
.L_55:
        /*0038*/ 	.byte	0x04, 0x17
        /*003a*/ 	.short	(.L_57 - .L_56)
.L_56:
        /*003c*/ 	.word	0x00000000
        /*0040*/ 	.short	0x0000
        /*0042*/ 	.short	0x0000
        /*0044*/ 	.byte	0x00, 0xf5, 0x21, 0x00


	//----- nvinfo : EIATTR_SPARSE_MMA_MASK
	.align		4
.L_57:
        /*0048*/ 	.byte	0x03, 0x50
        /*004a*/ 	.short	0x0000


	//----- nvinfo : EIATTR_MAXREG_COUNT
	.align		4
        /*004c*/ 	.byte	0x03, 0x1b
        /*004e*/ 	.short	0x00ff


	//----- nvinfo : EIATTR_NUM_BARRIERS
	.align		4
        /*0050*/ 	.byte	0x02, 0x4c
        /*0052*/ 	.byte	0x01
	.zero		1


	//----- nvinfo : EIATTR_MERCURY_ISA_VERSION
	.align		4
        /*0054*/ 	.byte	0x03, 0x5f
        /*0056*/ 	.short	0x0101


	//----- nvinfo : EIATTR_VRC_CTA_INIT_COUNT
	.align		4
        /*0058*/ 	.byte	0x02, 0x4a
	.zero		1
	.zero		1


	//----- nvinfo : EIATTR_EXIT_INSTR_OFFSETS
	.align		4
        /*005c*/ 	.byte	0x04, 0x1c
        /*005e*/ 	.short	(.L_59 - .L_58)


	//   ....[0]....
.L_58:
        /*0060*/ 	.word	0x00000070


	//   ....[1]....
        /*0064*/ 	.word	0x00000160


	//   ....[2]....
        /*0068*/ 	.word	0x000004c0


	//----- nvinfo : EIATTR_CBANK_PARAM_SIZE
	.align		4
.L_59:
        /*006c*/ 	.byte	0x03, 0x19
        /*006e*/ 	.short	0x0018


	//----- nvinfo : EIATTR_PARAM_CBANK
	.align		4
        /*0070*/ 	.byte	0x04, 0x0a
        /*0072*/ 	.short	(.L_61 - .L_60)
	.align		4
.L_60:
        /*0074*/ 	.word	index@(.nv.constant0._Z21histogram_kernelNaivePjS_jj)
        /*0078*/ 	.short	0x0380
        /*007a*/ 	.short	0x0018


	//----- nvinfo : EIATTR_SW_WAR
	.align		4
.L_61:
        /*007c*/ 	.byte	0x04, 0x36
        /*007e*/ 	.short	(.L_63 - .L_62)
.L_62:
        /*0080*/ 	.word	0x00000008
.L_63:


//--------------------- .nv.callgraph             --------------------------
	.section	.nv.callgraph,"",@"SHT_CUDA_CALLGRAPH"
	.align	4
	.sectionentsize	8
	.align		4
        /*0000*/ 	.word	0x00000000
	.align		4
        /*0004*/ 	.word	0xffffffff
	.align		4
        /*0008*/ 	.word	0x00000000
	.align		4
        /*000c*/ 	.word	0xfffffffe
	.align		4
        /*0010*/ 	.word	0x00000000
	.align		4
        /*0014*/ 	.word	0xfffffffd
	.align		4
        /*0018*/ 	.word	0x00000000
	.align		4
        /*001c*/ 	.word	0xfffffffc


//--------------------- .text._Z14convert_kernelPjj --------------------------
	.section	.text._Z14convert_kernelPjj,"ax",@progbits
	.align	128
        .global         _Z14convert_kernelPjj
        .type           _Z14convert_kernelPjj,@function
        .size           _Z14convert_kernelPjj,(.L_x_7 - _Z14convert_kernelPjj)
        .other          _Z14convert_kernelPjj,@"STO_CUDA_ENTRY STV_DEFAULT"
_Z14convert_kernelPjj:
.text._Z14convert_kernelPjj:
[----:B------:R-:W-:Y:S01]  /*0000*/  LDC R1, c[0x0][0x37c] ;  /* 0x0000df00ff017b82 */ /* 0x000fe20000000800 */
[----:B------:R-:W0:Y:S01]  /*0010*/  S2R R5, SR_TID.X ;  /* 0x0000000000057919 */ /* 0x000e220000002100 */
[----:B------:R-:W0:Y:S01]  /*0020*/  LDCU UR4, c[0x0][0x360] ;  /* 0x00006c00ff0477ac */ /* 0x000e220008000800 */
[----:B------:R-:W0:Y:S01]  /*0030*/  S2R R0, SR_CTAID.X ;  /* 0x0000000000007919 */ /* 0x000e220000002500 */
[----:B------:R-:W1:Y:S01]  /*0040*/  LDCU UR5, c[0x0][0x388] ;  /* 0x00007100ff0577ac */ /* 0x000e620008000800 */
[----:B0-----:R-:W-:-:S05]  /*0050*/  IMAD R5, R0, UR4, R5 ;  /* 0x0000000400057c24 */ /* 0x001fca000f8e0205 */
[----:B-1----:R-:W-:-:S13]  /*0060*/  ISETP.GE.U32.AND P0, PT, R5, UR5, PT ;  /* 0x0000000505007c0c */ /* 0x002fda000bf06070 */
[----:B------:R-:W-:Y:S05]  /*0070*/  @P0 EXIT ;  /* 0x000000000000094d */ /* 0x000fea0003800000 */
[----:B------:R-:W0:Y:S01]  /*0080*/  LDC.64 R2, c[0x0][0x380] ;  /* 0x0000e000ff027b82 */ /* 0x000e220000000a00 */
[----:B------:R-:W1:Y:S01]  /*0090*/  LDCU.64 UR4, c[0x0][0x358] ;  /* 0x00006b00ff0477ac */ /* 0x000e620008000a00 */
[----:B0-----:R-:W-:-:S05]  /*00a0*/  IMAD.WIDE R2, R5, 0x4, R2 ;  /* 0x0000000405027825 */ /* 0x001fca00078e0202 */
[----:B-1----:R-:W2:Y:S02]  /*00b0*/  LDG.E R0, desc[UR4][R2.64] ;  /* 0x0000000402007981 */ /* 0x002ea4000c1e1900 */
[----:B--2---:R-:W-:-:S13]  /*00c0*/  ISETP.GE.U32.AND P0, PT, R0, 0x80, PT ;  /* 0x000000800000780c */ /* 0x004fda0003f06070 */
[----:B------:R-:W-:Y:S05]  /*00d0*/  @!P0 EXIT ;  /* 0x000000000000894d */ /* 0x000fea0003800000 */
[----:B------:R-:W-:-:S05]  /*00e0*/  HFMA2 R5, -RZ, RZ, 0, 7.569789886474609375e-06 ;  /* 0x0000007fff057431 */ /* 0x000fca00000001ff */
[----:B------:R-:W-:Y:S01]  /*00f0*/  STG.E desc[UR4][R2.64], R5 ;  /* 0x0000000502007986 */ /* 0x000fe2000c101904 */
[----:B------:R-:W-:Y:S05]  /*0100*/  EXIT ;  /* 0x000000000000794d */ /* 0x000fea0003800000 */
.L_x_0:
[----:B------:R-:W-:-:S00]  /*0110*/  BRA `(.L_x_0) ;  /* 0xfffffffc00fc7947 */ /* 0x000fc0000383ffff */
[----:B------:R-:W-:-:S00]  /*0120*/  NOP ;  /* 0x0000000000007918 */ /* 0x000fc00000000000 */
        /* <DEDUP_REMOVED lines=13> */
.L_x_7:


//--------------------- .text._Z17histogram_kernel3PjS_jj --------------------------
	.section	.text._Z17histogram_kernel3PjS_jj,"ax",@progbits
	.align	128
        .global         _Z17histogram_kernel3PjS_jj
        .type           _Z17histogram_kernel3PjS_jj,@function
        .size           _Z17histogram_kernel3PjS_jj,(.L_x_8 - _Z17histogram_kernel3PjS_jj)
        .other          _Z17histogram_kernel3PjS_jj,@"STO_CUDA_ENTRY STV_DEFAULT"
_Z17histogram_kernel3PjS_jj:
.text._Z17histogram_kernel3PjS_jj:
[----:B------:R-:W-:Y:S01]  /*0000*/  LDC R1, c[0x0][0x37c] ;  /* 0x0000df00ff017b82 */ /* 0x000fe20000000800 */
[----:B------:R-:W0:Y:S01]  /*0010*/  S2R R0, SR_TID.X ;  /* 0x0000000000007919 */ /* 0x000e220000002100 */
[----:B------:R-:W0:Y:S01]  /*0020*/  LDCU UR4, c[0x0][0x360] ;  /* 0x00006c00ff0477ac */ /* 0x000e220008000800 */
[----:B------:R-:W0:Y:S01]  /*0030*/  S2R R3, SR_CTAID.X ;  /* 0x0000000000037919 */ /* 0x000e220000002500 */
[----:B------:R-:W1:Y:S01]  /*0040*/  LDCU UR5, c[0x0][0x390] ;  /* 0x00007200ff0577ac */ /* 0x000e620008000800 */
[----:B------:R-:W2:Y:S01]  /*0050*/  LDCU.64 UR8, c[0x0][0x358] ;  /* 0x00006b00ff0877ac */ /* 0x000ea20008000a00 */
[----:B0-----:R-:W-:Y:S02]  /*0060*/  IMAD R2, R3, UR4, R0 ;  /* 0x0000000403027c24 */ /* 0x001fe4000f8e0200 */
[----:B------:R-:W-:Y:S02]  /*0070*/  IMAD.MOV.U32 R3, RZ, RZ, RZ ;  /* 0x000000ffff037224 */ /* 0x000fe400078e00ff */
[----:B------:R-:W-:-:S05]  /*0080*/  IMAD R5, R2, 0x3, RZ ;  /* 0x0000000302057824 */ /* 0x000fca00078e02ff */
[----:B-1----:R-:W-:Y:S01]  /*0090*/  ISETP.GE.U32.AND P0, PT, R5, UR5, PT ;  /* 0x0000000505007c0c */ /* 0x002fe2000bf06070 */
[----:B------:R-:W0:-:S12]  /*00a0*/  S2UR UR5, SR_CgaCtaId ;  /* 0x00000000000579c3 */ /* 0x000e180000008800 */
[----:B------:R-:W1:Y:S01]  /*00b0*/  @!P0 LDC.64 R6, c[0x0][0x380] ;  /* 0x0000e000ff068b82 */ /* 0x000e620000000a00 */
[----:B------:R-:W-:Y:S02]  /*00c0*/  UMOV UR4, 0x400 ;  /* 0x0000040000047882 */ /* 0x000fe40000000000 */
[----:B0-----:R-:W-:-:S06]  /*00d0*/  ULEA UR4, UR5, UR4, 0x18 ;  /* 0x0000000405047291 */ /* 0x001fcc000f8ec0ff */
[----:B------:R-:W-:Y:S01]  /*00e0*/  LEA R2, R0, UR4, 0x4 ;  /* 0x0000000400027c11 */ /* 0x000fe2000f8e20ff */
[----:B-1----:R-:W-:Y:S01]  /*00f0*/  @!P0 IMAD.WIDE R6, R5, 0x4, R6 ;  /* 0x0000000405068825 */ /* 0x002fe200078e0206 */
[----:B------:R-:W-:-:S03]  /*0100*/  CS2R R4, SRZ ;  /* 0x0000000000047805 */ /* 0x000fc6000001ff00 */
[----:B------:R0:W-:Y:S01]  /*0110*/  STS [R2], RZ ;  /* 0x000000ff02007388 */ /* 0x0001e20000000800 */
[----:B------:R-:W-:Y:S03]  /*0120*/  BSSY.RECONVERGENT B0, `(.L_x_1) ;  /* 0x000003a000007945 */ /* 0x000fe60003800200 */
[----:B--2---:R0:W5:Y:S04]  /*0130*/  @!P0 LDG.E R3, desc[UR8][R6.64] ;  /* 0x0000000806038981 */ /* 0x004168000c1e1900 */
[----:B------:R0:W5:Y:S04]  /*0140*/  @!P0 LDG.E R5, desc[UR8][R6.64+0x4] ;  /* 0x0000040806058981 */ /* 0x000168000c1e1900 */
[----:B------:R0:W5:Y:S04]  /*0150*/  @!P0 LDG.E R4, desc[UR8][R6.64+0x8] ;  /* 0x0000080806048981 */ /* 0x000168000c1e1900 */
[----:B------:R0:W-:Y:S04]  /*0160*/  STS [R2+0x4000], RZ ;  /* 0x004000ff02007388 */ /* 0x0001e80000000800 */
        /* <DEDUP_REMOVED lines=9> */
[----:B------:R0:W-:Y:S01]  /*0200*/  STS [R2+0x800c], RZ ;  /* 0x00800cff02007388 */ /* 0x0001e20000000800 */
[----:B------:R-:W-:Y:S06]  /*0210*/  BAR.SYNC.DEFER_BLOCKING 0x0 ;  /* 0x0000000000007b1d */ /* 0x000fec0000010000 */
[----:B------:R-:W-:Y:S05]  /*0220*/  @P0 BRA `(.L_x_2) ;  /* 0x0000000000a40947 */ /* 0x000fea0003800000 */
[C---:B0-----:R-:W-:Y:S01]  /*0230*/  VIADD R7, R0.reuse, 0x1 ;  /* 0x0000000100077836 */ /* 0x041fe20000000000 */
[C---:B------:R-:W-:Y:S01]  /*0240*/  LOP3.LUT R8, R0.reuse, 0xffff, RZ, 0xc0, !PT ;  /* 0x0000ffff00087812 */ /* 0x040fe200078ec0ff */
[----:B------:R-:W-:-:S03]  /*0250*/  VIADD R6, R0, 0x2 ;  /* 0x0000000200067836 */ /* 0x000fc60000000000 */
[----:B------:R-:W-:Y:S01]  /*0260*/  LOP3.LUT R9, R7, 0xffff, RZ, 0xc0, !PT ;  /* 0x0000ffff07097812 */ /* 0x000fe200078ec0ff */
[----:B------:R-:W-:Y:S01]  /*0270*/  IMAD R8, R8, 0x5556, RZ ;  /* 0x0000555608087824 */ /* 0x000fe200078e02ff */
[----:B------:R-:W-:-:S03]  /*0280*/  LOP3.LUT R10, R6, 0xffff, RZ, 0xc0, !PT ;  /* 0x0000ffff060a7812 */ /* 0x000fc600078ec0ff */
[----:B------:R-:W-:Y:S01]  /*0290*/  IMAD R9, R9, 0x5556, RZ ;  /* 0x0000555609097824 */ /* 0x000fe200078e02ff */
[----:B------:R-:W-:Y:S01]  /*02a0*/  SHF.R.U32.HI R8, RZ, 0x10, R8 ;  /* 0x00000010ff087819 */ /* 0x000fe20000011608 */
[----:B------:R-:W-:-:S03]  /*02b0*/  IMAD R10, R10, 0x5556, RZ ;  /* 0x000055560a0a7824 */ /* 0x000fc600078e02ff */
[----:B------:R-:W-:Y:S02]  /*02c0*/  SHF.R.U32.HI R9, RZ, 0x10, R9 ;  /* 0x00000010ff097819 */ /* 0x000fe40000011609 */
[----:B------:R-:W-:Y:S02]  /*02d0*/  SHF.R.U32.HI R10, RZ, 0x10, R10 ;  /* 0x00000010ff0a7819 */ /* 0x000fe4000001160a */
[----:B------:R-:W-:Y:S02]  /*02e0*/  PRMT R8, R8, 0x9910, RZ ;  /* 0x0000991008087816 */ /* 0x000fe400000000ff */
[----:B------:R-:W-:Y:S02]  /*02f0*/  PRMT R9, R9, 0x9910, RZ ;  /* 0x0000991009097816 */ /* 0x000fe400000000ff */
[----:B------:R-:W-:Y:S01]  /*0300*/  PRMT R10, R10, 0x9910, RZ ;  /* 0x000099100a0a7816 */ /* 0x000fe200000000ff */
[----:B------:R-:W-:Y:S02]  /*0310*/  IMAD R8, R8, 0x3, RZ ;  /* 0x0000000308087824 */ /* 0x000fe400078e02ff */
[----:B------:R-:W-:-:S02]  /*0320*/  IMAD R9, R9, 0x3, RZ ;  /* 0x0000000309097824 */ /* 0x000fc400078e02ff */
[----:B------:R-:W-:Y:S02]  /*0330*/  IMAD R10, R10, 0x3, RZ ;  /* 0x000000030a0a7824 */ /* 0x000fe400078e02ff */
[----:B------:R-:W-:Y:S02]  /*0340*/  IMAD.MOV R8, RZ, RZ, -R8 ;  /* 0x000000ffff087224 */ /* 0x000fe400078e0a08 */
[----:B------:R-:W-:Y:S02]  /*0350*/  IMAD.MOV R11, RZ, RZ, -R9 ;  /* 0x000000ffff0b7224 */ /* 0x000fe400078e0a09 */
[----:B------:R-:W-:Y:S01]  /*0360*/  IMAD.MOV R12, RZ, RZ, -R10 ;  /* 0x000000ffff0c7224 */ /* 0x000fe200078e0a0a */
[----:B------:R-:W-:Y:S02]  /*0370*/  PRMT R9, R8, 0x7710, RZ ;  /* 0x0000771008097816 */ /* 0x000fe400000000ff */
[----:B------:R-:W-:Y:S02]  /*0380*/  PRMT R10, R11, 0x7710, RZ ;  /* 0x000077100b0a7816 */ /* 0x000fe400000000ff */
[----:B------:R-:W-:Y:S01]  /*0390*/  PRMT R11, R12, 0x7710, RZ ;  /* 0x000077100c0b7816 */ /* 0x000fe200000000ff */
[----:B------:R-:W-:Y:S01]  /*03a0*/  IMAD.IADD R8, R9, 0x1, R0 ;  /* 0x0000000109087824 */ /* 0x000fe200078e0200 */
[----:B------:R-:W-:-:S03]  /*03b0*/  IADD3 R7, PT, PT, R7, R10, RZ ;  /* 0x0000000a07077210 */ /* 0x000fc60007ffe0ff */
[----:B------:R-:W-:Y:S02]  /*03c0*/  IMAD.IADD R6, R6, 0x1, R11 ;  /* 0x0000000106067824 */ /* 0x000fe400078e020b */
[----:B------:R-:W-:Y:S02]  /*03d0*/  IMAD.SHL.U32 R8, R8, 0x1000, RZ ;  /* 0x0000100008087824 */ /* 0x000fe400078e00ff */
[----:B------:R-:W-:Y:S02]  /*03e0*/  IMAD.SHL.U32 R9, R6, 0x1000, RZ ;  /* 0x0000100006097824 */ /* 0x000fe400078e00ff */
[----:B------:R-:W-:Y:S01]  /*03f0*/  IMAD.SHL.U32 R7, R7, 0x1000, RZ ;  /* 0x0000100007077824 */ /* 0x000fe200078e00ff */
[----:B------:R-:W-:Y:S02]  /*0400*/  LOP3.LUT R8, R8, 0xffff, RZ, 0xc0, !PT ;  /* 0x0000ffff08087812 */ /* 0x000fe400078ec0ff */
[----:B------:R-:W-:Y:S02]  /*0410*/  LOP3.LUT R9, R9, 0xffff, RZ, 0xc0, !PT ;  /* 0x0000ffff09097812 */ /* 0x000fe400078ec0ff */
[----:B------:R-:W-:Y:S01]  /*0420*/  LOP3.LUT R6, R7, 0xffff, RZ, 0xc0, !PT ;  /* 0x0000ffff07067812 */ /* 0x000fe200078ec0ff */
[----:B-----5:R-:W-:-:S02]  /*0430*/  IMAD.IADD R3, R8, 0x1, R3 ;  /* 0x0000000108037824 */ /* 0x020fc400078e0203 */
[----:B------:R-:W-:Y:S01]  /*0440*/  IMAD.IADD R4, R9, 0x1, R4 ;  /* 0x0000000109047824 */ /* 0x000fe200078e0204 */
[----:B------:R-:W-:Y:S02]  /*0450*/  IADD3 R5, PT, PT, R6, R5, RZ ;  /* 0x0000000506057210 */ /* 0x000fe40007ffe0ff */
[----:B------:R-:W-:Y:S02]  /*0460*/  LEA R3, R3, UR4, 0x2 ;  /* 0x0000000403037c11 */ /* 0x000fe4000f8e10ff */
[----:B------:R-:W-:Y:S02]  /*0470*/  LEA R5, R5, UR4, 0x2 ;  /* 0x0000000405057c11 */ /* 0x000fe4000f8e10ff */
[----:B------:R-:W-:Y:S01]  /*0480*/  LEA R4, R4, UR4, 0x2 ;  /* 0x0000000404047c11 */ /* 0x000fe2000f8e10ff */
[----:B------:R1:W-:Y:S04]  /*0490*/  ATOMS.POPC.INC.32 RZ, [R3+URZ] ;  /* 0x0000000003ff7f8c */ /* 0x0003e8000d8000ff */
[----:B------:R1:W-:Y:S04]  /*04a0*/  ATOMS.POPC.INC.32 RZ, [R5+URZ] ;  /* 0x0000000005ff7f8c */ /* 0x0003e8000d8000ff */
[----:B------:R1:W-:Y:S02]  /*04b0*/  ATOMS.POPC.INC.32 RZ, [R4+URZ] ;  /* 0x0000000004ff7f8c */ /* 0x0003e4000d8000ff */
.L_x_2:
[----:B------:R-:W-:Y:S05]  /*04c0*/  BSYNC.RECONVERGENT B0 ;  /* 0x0000000000007941 */ /* 0x000fea0003800200 */
.L_x_1:
[----:B------:R-:W-:Y:S01]  /*04d0*/  BAR.SYNC.DEFER_BLOCKING 0x0 ;  /* 0x0000000000007b1d */ /* 0x000fe20000010000 */
[----:B------:R-:W-:-:S05]  /*04e0*/  ISETP.NE.AND P0, PT, R0, RZ, PT ;  /* 0x000000ff0000720c */ /* 0x000fca0003f05270 */
[----:B-1---5:R-:W-:Y:S04]  /*04f0*/  LDS R3, [R2+0x4000] ;  /* 0x0040000002037984 */ /* 0x022fe80000000800 */
[----:B------:R-:W-:Y:S04]  /*0500*/  LDS R4, [R2+0x8000] ;  /* 0x0080000002047984 */ /* 0x000fe80000000800 */
[----:B------:R-:W1:Y:S04]  /*0510*/  LDS R5, [R2] ;  /* 0x0000000002057984 */ /* 0x000e680000000800 */
[----:B0-----:R-:W-:Y:S04]  /*0520*/  LDS R6, [R2+0x4004] ;  /* 0x0040040002067984 */ /* 0x001fe80000000800 */
[----:B------:R-:W-:Y:S04]  /*0530*/  LDS R7, [R2+0x8004] ;  /* 0x0080040002077984 */ /* 0x000fe80000000800 */
[----:B------:R-:W0:Y:S04]  /*0540*/  LDS R12, [R2+0x4] ;  /* 0x00000400020c7984 */ /* 0x000e280000000800 */
[----:B------:R-:W-:Y:S04]  /*0550*/  LDS R8, [R2+0x4008] ;  /* 0x0040080002087984 */ /* 0x000fe80000000800 */
[----:B------:R-:W-:Y:S04]  /*0560*/  LDS R9, [R2+0x8008] ;  /* 0x0080080002097984 */ /* 0x000fe80000000800 */
[----:B------:R-:W2:Y:S04]  /*0570*/  LDS R13, [R2+0x8] ;  /* 0x00000800020d7984 */ /* 0x000ea80000000800 */
[----:B------:R-:W-:Y:S04]  /*0580*/  LDS R10, [R2+0x400c] ;  /* 0x00400c00020a7984 */ /* 0x000fe80000000800 */
[----:B------:R-:W-:Y:S04]  /*0590*/  LDS R11, [R2+0x800c] ;  /* 0x00800c00020b7984 */ /* 0x000fe80000000800 */
[----:B------:R-:W3:Y:S01]  /*05a0*/  LDS R14, [R2+0xc] ;  /* 0x00000c00020e7984 */ /* 0x000ee20000000800 */
[----:B-1----:R-:W-:-:S05]  /*05b0*/  IADD3 R3, PT, PT, R5, R4, R3 ;  /* 0x0000000405037210 */ /* 0x002fca0007ffe003 */
[----:B------:R1:W-:Y:S01]  /*05c0*/  STS [R2], R3 ;  /* 0x0000000302007388 */ /* 0x0003e20000000800 */
[----:B0-----:R-:W-:-:S05]  /*05d0*/  IADD3 R7, PT, PT, R12, R7, R6 ;  /* 0x000000070c077210 */ /* 0x001fca0007ffe006 */
[----:B------:R1:W-:Y:S01]  /*05e0*/  STS [R2+0x4], R7 ;  /* 0x0000040702007388 */ /* 0x0003e20000000800 */
[----:B--2---:R-:W-:-:S05]  /*05f0*/  IADD3 R9, PT, PT, R13, R9, R8 ;  /* 0x000000090d097210 */ /* 0x004fca0007ffe008 */
[----:B------:R1:W-:Y:S01]  /*0600*/  STS [R2+0x8], R9 ;  /* 0x0000080902007388 */ /* 0x0003e20000000800 */
[----:B---3--:R-:W-:-:S05]  /*0610*/  IADD3 R11, PT, PT, R14, R11, R10 ;  /* 0x0000000b0e0b7210 */ /* 0x008fca0007ffe00a */
[----:B------:R1:W-:Y:S01]  /*0620*/  STS [R2+0xc], R11 ;  /* 0x00000c0b02007388 */ /* 0x0003e20000000800 */
[----:B------:R-:W-:Y:S06]  /*0630*/  BAR.SYNC.DEFER_BLOCKING 0x0 ;  /* 0x0000000000007b1d */ /* 0x000fec0000010000 */
[----:B------:R-:W-:Y:S05]  /*0640*/  @P0 EXIT ;  /* 0x000000000000094d */ /* 0x000fea0003800000 */
[----:B------:R-:W0:Y:S01]  /*0650*/  LDCU.64 UR6, c[0x0][0x388] ;  /* 0x00007100ff0677ac */ /* 0x000e220008000a00 */
[----:B------:R-:W-:Y:S01]  /*0660*/  IMAD.MOV.U32 R0, RZ, RZ, 0x40 ;  /* 0x00000040ff007424 */ /* 0x000fe200078e00ff */
[----:B0-----:R-:W-:-:S04]  /*0670*/  UIADD3 UR5, UP0, UPT, UR6, 0x40, URZ ;  /* 0x0000004006057890 */ /* 0x001fc8000ff1e0ff */
[----:B------:R-:W-:Y:S02]  /*0680*/  UIADD3.X UR6, UPT, UPT, URZ, UR7, URZ, UP0, !UPT ;  /* 0x00000007ff067290 */ /* 0x000fe400087fe4ff */
[----:B------:R-:W-:-:S04]  /*0690*/  IMAD.U32 R12, RZ, RZ, UR5 ;  /* 0x00000005ff0c7e24 */ /* 0x000fc8000f8e00ff */
[----:B------:R-:W-:-:S07]  /*06a0*/  IMAD.U32 R13, RZ, RZ, UR6 ;  /* 0x00000006ff0d7e24 */ /* 0x000fce000f8e00ff */
.L_x_3:
[----:B-1-3--:R-:W0:Y:S01]  /*06b0*/  LDS.128 R8, [R0+UR4+-0x40] ;  /* 0xffffc00400087984 */ /* 0x00ae220008000c00 */
[----:B------:R-:W-:Y:S01]  /*06c0*/  MOV R2, R12 ;  /* 0x0000000c00027202 */ /* 0x000fe20000000f00 */
[----:B------:R-:W-:Y:S02]  /*06d0*/  IMAD.MOV.U32 R3, RZ, RZ, R13 ;  /* 0x000000ffff037224 */ /* 0x000fe400078e000d */
[----:B------:R-:W1:Y:S04]  /*06e0*/  LDS.128 R24, [R0+UR4+-0x30] ;  /* 0xffffd00400187984 */ /* 0x000e680008000c00 */
[----:B------:R-:W2:Y:S04]  /*06f0*/  LDS.128 R4, [R0+UR4+-0x20] ;  /* 0xffffe00400047984 */ /* 0x000ea80008000c00 */
[----:B------:R-:W3:Y:S04]  /*0700*/  LDS.128 R20, [R0+UR4+-0x10] ;  /* 0xfffff00400147984 */ /* 0x000ee80008000c00 */
[----:B------:R-:W4:Y:S04]  /*0710*/  LDS.128 R16, [R0+UR4] ;  /* 0x0000000400107984 */ /* 0x000f280008000c00 */
[----:B------:R-:W5:Y:S04]  /*0720*/  LDS.128 R12, [R0+UR4+0x10] ;  /* 0x00001004000c7984 */ /* 0x000f680008000c00 */
[----:B0-----:R-:W-:Y:S04]  /*0730*/  REDG.E.ADD.STRONG.GPU desc[UR8][R2.64+-0x40], R8 ;  /* 0xffffc0080200798e */ /* 0x001fe8000c12e108 */
[----:B------:R-:W-:Y:S04]  /*0740*/  REDG.E.ADD.STRONG.GPU desc[UR8][R2.64+-0x3c], R9 ;  /* 0xffffc4090200798e */ /* 0x000fe8000c12e108 */
[----:B------:R-:W-:Y:S04]  /*0750*/  REDG.E.ADD.STRONG.GPU desc[UR8][R2.64+-0x38], R10 ;  /* 0xffffc80a0200798e */ /* 0x000fe8000c12e108 */
[----:B------:R-:W-:Y:S04]  /*0760*/  REDG.E.ADD.STRONG.GPU desc[UR8][R2.64+-0x34], R11 ;  /* 0xffffcc0b0200798e */ /* 0x000fe8000c12e108 */
[----:B-1----:R-:W-:Y:S04]  /*0770*/  REDG.E.ADD.STRONG.GPU desc[UR8][R2.64+-0x30], R24 ;  /* 0xffffd0180200798e */ /* 0x002fe8000c12e108 */
[----:B------:R-:W0:Y:S04]  /*0780*/  LDS.128 R8, [R0+UR4+0x20] ;  /* 0x0000200400087984 */ /* 0x000e280008000c00 */
[----:B------:R-:W-:Y:S04]  /*0790*/  REDG.E.ADD.STRONG.GPU desc[UR8][R2.64+-0x2c], R25 ;  /* 0xffffd4190200798e */ /* 0x000fe8000c12e108 */
[----:B------:R-:W-:Y:S04]  /*07a0*/  REDG.E.ADD.STRONG.GPU desc[UR8][R2.64+-0x28], R26 ;  /* 0xffffd81a0200798e */ /* 0x000fe8000c12e108 */
[----:B------:R-:W-:Y:S04]  /*07b0*/  REDG.E.ADD.STRONG.GPU desc[UR8][R2.64+-0x24], R27 ;  /* 0xffffdc1b0200798e */ /* 0x000fe8000c12e108 */
[----:B------:R1:W0:Y:S04]  /*07c0*/  LDS.128 R24, [R0+UR4+0x30] ;  /* 0x0000300400187984 */ /* 0x0002280008000c00 */
[----:B--2---:R-:W-:Y:S04]  /*07d0*/  REDG.E.ADD.STRONG.GPU desc[UR8][R2.64+-0x20], R4 ;  /* 0xffffe0040200798e */ /* 0x004fe8000c12e108 */
[----:B------:R-:W-:Y:S04]  /*07e0*/  REDG.E.ADD.STRONG.GPU desc[UR8][R2.64+-0x1c], R5 ;  /* 0xffffe4050200798e */ /* 0x000fe8000c12e108 */
[----:B------:R-:W-:Y:S01]  /*07f0*/  REDG.E.ADD.STRONG.GPU desc[UR8][R2.64+-0x18], R6 ;  /* 0xffffe8060200798e */ /* 0x000fe2000c12e108 */
[----:B-1----:R-:W-:-:S03]  /*0800*/  VIADD R0, R0, 0x80 ;  /* 0x0000008000007836 */ /* 0x002fc60000000000 */
[----:B------:R-:W-:Y:S04]  /*0810*/  REDG.E.ADD.STRONG.GPU desc[UR8][R2.64+-0x14], R7 ;  /* 0xffffec070200798e */ /* 0x000fe8000c12e108 */
[----:B---3--:R-:W-:Y:S04]  /*0820*/  REDG.E.ADD.STRONG.GPU desc[UR8][R2.64+-0x10], R20 ;  /* 0xfffff0140200798e */ /* 0x008fe8000c12e108 */
[----:B------:R-:W-:Y:S04]  /*0830*/  REDG.E.ADD.STRONG.GPU desc[UR8][R2.64+-0xc], R21 ;  /* 0xfffff4150200798e */ /* 0x000fe8000c12e108 */
[----:B------:R-:W-:Y:S04]  /*0840*/  REDG.E.ADD.STRONG.GPU desc[UR8][R2.64+-0x8], R22 ;  /* 0xfffff8160200798e */ /* 0x000fe8000c12e108 */
[----:B------:R-:W-:Y:S01]  /*0850*/  REDG.E.ADD.STRONG.GPU desc[UR8][R2.64+-0x4], R23 ;  /* 0xfffffc170200798e */ /* 0x000fe2000c12e108 */
[----:B------:R-:W-:-:S03]  /*0860*/  ISETP.NE.AND P0, PT, R0, 0x4040, PT ;  /* 0x000040400000780c */ /* 0x000fc60003f05270 */
[----:B----4-:R-:W-:Y:S04]  /*0870*/  REDG.E.ADD.STRONG.GPU desc[UR8][R2.64], R16 ;  /* 0x000000100200798e */ /* 0x010fe8000c12e108 */
[----:B------:R-:W-:Y:S04]  /*0880*/  REDG.E.ADD.STRONG.GPU desc[UR8][R2.64+0x4], R17 ;  /* 0x000004110200798e */ /* 0x000fe8000c12e108 */
[----:B------:R-:W-:Y:S04]  /*0890*/  REDG.E.ADD.STRONG.GPU desc[UR8][R2.64+0x8], R18 ;  /* 0x000008120200798e */ /* 0x000fe8000c12e108 */
[----:B------:R-:W-:Y:S04]  /*08a0*/  REDG.E.ADD.STRONG.GPU desc[UR8][R2.64+0xc], R19 ;  /* 0x00000c130200798e */ /* 0x000fe8000c12e108 */
[----:B-----5:R1:W-:Y:S04]  /*08b0*/  REDG.E.ADD.STRONG.GPU desc[UR8][R2.64+0x10], R12 ;  /* 0x0000100c0200798e */ /* 0x0203e8000c12e108 */
[----:B------:R2:W-:Y:S04]  /*08c0*/  REDG.E.ADD.STRONG.GPU desc[UR8][R2.64+0x14], R13 ;  /* 0x0000140d0200798e */ /* 0x0005e8000c12e108 */
[----:B------:R3:W-:Y:S04]  /*08d0*/  REDG.E.ADD.STRONG.GPU desc[UR8][R2.64+0x18], R14 ;  /* 0x0000180e0200798e */ /* 0x0007e8000c12e108 */
[----:B------:R3:W-:Y:S04]  /*08e0*/  REDG.E.ADD.STRONG.GPU desc[UR8][R2.64+0x1c], R15 ;  /* 0x00001c0f0200798e */ /* 0x0007e8000c12e108 */
[----:B0-----:R3:W-:Y:S04]  /*08f0*/  REDG.E.ADD.STRONG.GPU desc[UR8][R2.64+0x20], R8 ;  /* 0x000020080200798e */ /* 0x0017e8000c12e108 */
[----:B------:R3:W-:Y:S01]  /*0900*/  REDG.E.ADD.STRONG.GPU desc[UR8][R2.64+0x24], R9 ;  /* 0x000024090200798e */ /* 0x0007e2000c12e108 */
[----:B-1----:R-:W-:-:S03]  /*0910*/  IADD3 R12, P1, PT, R2, 0x80, RZ ;  /* 0x00000080020c7810 */ /* 0x002fc60007f3e0ff */
[----:B------:R3:W-:Y:S04]  /*0920*/  REDG.E.ADD.STRONG.GPU desc[UR8][R2.64+0x28], R10 ;  /* 0x0000280a0200798e */ /* 0x0007e8000c12e108 */
[----:B------:R3:W-:Y:S04]  /*0930*/  REDG.E.ADD.STRONG.GPU desc[UR8][R2.64+0x2c], R11 ;  /* 0x00002c0b0200798e */ /* 0x0007e8000c12e108 */
[----:B------:R3:W-:Y:S04]  /*0940*/  REDG.E.ADD.STRONG.GPU desc[UR8][R2.64+0x30], R24 ;  /* 0x000030180200798e */ /* 0x0007e8000c12e108 */
[----:B------:R3:W-:Y:S04]  /*0950*/  REDG.E.ADD.STRONG.GPU desc[UR8][R2.64+0x34], R25 ;  /* 0x000034190200798e */ /* 0x0007e8000c12e108 */
[----:B------:R3:W-:Y:S01]  /*0960*/  REDG.E.ADD.STRONG.GPU desc[UR8][R2.64+0x38], R26 ;  /* 0x0000381a0200798e */ /* 0x0007e2000c12e108 */
[----:B--2---:R-:W-:-:S03]  /*0970*/  IMAD.X R13, RZ, RZ, R3, P1 ;  /* 0x000000ffff0d7224 */ /* 0x004fc600008e0603 */
[----:B------:R3:W-:Y:S01]  /*0980*/  REDG.E.ADD.STRONG.GPU desc[UR8][R2.64+0x3c], R27 ;  /* 0x00003c1b0200798e */ /* 0x0007e2000c12e108 */
[----:B------:R-:W-:Y:S05]  /*0990*/  @P0 BRA `(.L_x_3) ;  /* 0xfffffffc00440947 */ /* 0x000fea000383ffff */
[----:B------:R-:W-:Y:S05]  /*09a0*/  EXIT ;  /* 0x000000000000794d */ /* 0x000fea0003800000 */
.L_x_4:
        /* <DEDUP_REMOVED lines=13> */
.L_x_8:


//--------------------- .text._Z21histogram_kernelNaivePjS_jj --------------------------
	.section	.text._Z21histogram_kernelNaivePjS_jj,"ax",@progbits
	.align	128
        .global         _Z21histogram_kernelNaivePjS_jj
        .type           _Z21histogram_kernelNaivePjS_jj,@function
        .size           _Z21histogram_kernelNaivePjS_jj,(.L_x_9 - _Z21histogram_kernelNaivePjS_jj)
        .other          _Z21histogram_kernelNaivePjS_jj,@"STO_CUDA_ENTRY STV_DEFAULT"
_Z21histogram_kernelNaivePjS_jj:
.text._Z21histogram_kernelNaivePjS_jj:
        /* <DEDUP_REMOVED lines=10> */
[----:B0-----:R-:W-:-:S06]  /*00a0*/  IMAD.WIDE R2, R5, 0x4, R2 ;  /* 0x0000000405027825 */ /* 0x001fcc00078e0202 */
[----:B-1----:R-:W2:Y:S01]  /*00b0*/  LDG.E R2, desc[UR8][R2.64] ;  /* 0x0000000802027981 */ /* 0x002ea2000c1e1900 */
[----:B------:R-:W0:Y:S01]  /*00c0*/  S2UR UR5, SR_CgaCtaId ;  /* 0x00000000000579c3 */ /* 0x000e220000008800 */
[----:B------:R-:W-:Y:S01]  /*00d0*/  UMOV UR4, 0x400 ;  /* 0x0000040000047882 */ /* 0x000fe20000000000 */
[----:B------:R-:W-:Y:S01]  /*00e0*/  ISETP.NE.AND P0, PT, R0, RZ, PT ;  /* 0x000000ff0000720c */ /* 0x000fe20003f05270 */
[----:B0-----:R-:W-:-:S06]  /*00f0*/  ULEA UR4, UR5, UR4, 0x18 ;  /* 0x0000000405047291 */ /* 0x001fcc000f8ec0ff */
[----:B------:R-:W-:-:S05]  /*0100*/  LEA R0, R0, UR4, 0x4 ;  /* 0x0000000400007c11 */ /* 0x000fca000f8e20ff */
[----:B------:R0:W-:Y:S01]  /*0110*/  STS.128 [R0], RZ ;  /* 0x000000ff00007388 */ /* 0x0001e20000000c00 */
[----:B------:R-:W-:Y:S01]  /*0120*/  BAR.SYNC.DEFER_BLOCKING 0x0 ;  /* 0x0000000000007b1d */ /* 0x000fe20000010000 */
[----:B--2---:R-:W-:-:S05]  /*0130*/  LEA R4, R2, UR4, 0x2 ;  /* 0x0000000402047c11 */ /* 0x004fca000f8e10ff */
[----:B------:R0:W-:Y:S02]  /*0140*/  ATOMS.POPC.INC.32 RZ, [R4+URZ] ;  /* 0x0000000004ff7f8c */ /* 0x0001e4000d8000ff */
[----:B------:R-:W-:Y:S06]  /*0150*/  BAR.SYNC.DEFER_BLOCKING 0x0 ;  /* 0x0000000000007b1d */ /* 0x000fec0000010000 */
[----:B------:R-:W-:Y:S05]  /*0160*/  @P0 EXIT ;  /* 0x000000000000094d */ /* 0x000fea0003800000 */
[----:B------:R-:W1:Y:S01]  /*0170*/  LDCU.64 UR6, c[0x0][0x388] ;  /* 0x00007100ff0677ac */ /* 0x000e620008000a00 */
[----:B0-----:R-:W-:Y:S01]  /*0180*/  IMAD.MOV.U32 R0, RZ, RZ, 0x40 ;  /* 0x00000040ff007424 */ /* 0x001fe200078e00ff */
[----:B-1----:R-:W-:-:S04]  /*0190*/  UIADD3 UR5, UP0, UPT, UR6, 0x40, URZ ;  /* 0x0000004006057890 */ /* 0x002fc8000ff1e0ff */
[----:B------:R-:W-:Y:S02]  /*01a0*/  UIADD3.X UR6, UPT, UPT, URZ, UR7, URZ, UP0, !UPT ;  /* 0x00000007ff067290 */ /* 0x000fe400087fe4ff */
[----:B------:R-:W-:-:S04]  /*01b0*/  IMAD.U32 R12, RZ, RZ, UR5 ;  /* 0x00000005ff0c7e24 */ /* 0x000fc8000f8e00ff */
[----:B------:R-:W-:-:S07]  /*01c0*/  MOV R13, UR6 ;  /* 0x00000006000d7c02 */ /* 0x000fce0008000f00 */
.L_x_5:
[----:B---3--:R-:W0:Y:S01]  /*01d0*/  LDS.128 R8, [R0+UR4+-0x40] ;  /* 0xffffc00400087984 */ /* 0x008e220008000c00 */
[----:B------:R-:W-:Y:S01]  /*01e0*/  IMAD.MOV.U32 R2, RZ, RZ, R12 ;  /* 0x000000ffff027224 */ /* 0x000fe200078e000c */
[----:B------:R-:W-:Y:S02]  /*01f0*/  MOV R3, R13 ;  /* 0x0000000d00037202 */ /* 0x000fe40000000f00 */
        /* <DEDUP_REMOVED lines=34> */
[----:B------:R3:W-:Y:S04]  /*0420*/  REDG.E.ADD.STRONG.GPU desc[UR8][R2.64+0x24], R9 ;  /* 0x000024090200798e */ /* 0x0007e8000c12e108 */
[----:B------:R3:W-:Y:S01]  /*0430*/  REDG.E.ADD.STRONG.GPU desc[UR8][R2.64+0x28], R10 ;  /* 0x0000280a0200798e */ /* 0x0007e2000c12e108 */
[----:B-1----:R-:W-:-:S03]  /*0440*/  IADD3 R12, P1, PT, R2, 0x80, RZ ;  /* 0x00000080020c7810 */ /* 0x002fc60007f3e0ff */
[----:B------:R3:W-:Y:S04]  /*0450*/  REDG.E.ADD.STRONG.GPU desc[UR8][R2.64+0x2c], R11 ;  /* 0x00002c0b0200798e */ /* 0x0007e8000c12e108 */
[----:B------:R3:W-:Y:S04]  /*0460*/  REDG.E.ADD.STRONG.GPU desc[UR8][R2.64+0x30], R24 ;  /* 0x000030180200798e */ /* 0x0007e8000c12e108 */
[----:B------:R3:W-:Y:S04]  /*0470*/  REDG.E.ADD.STRONG.GPU desc[UR8][R2.64+0x34], R25 ;  /* 0x000034190200798e */ /* 0x0007e8000c12e108 */
[----:B------:R3:W-:Y:S01]  /*0480*/  REDG.E.ADD.STRONG.GPU desc[UR8][R2.64+0x38], R26 ;  /* 0x0000381a0200798e */ /* 0x0007e2000c12e108 */
[----:B--2---:R-:W-:-:S03]  /*0490*/  IADD3.X R13, PT, PT, RZ, R3, RZ, P1, !PT ;  /* 0x00000003ff0d7210 */ /* 0x004fc60000ffe4ff */
[----:B------:R3:W-:Y:S01]  /*04a0*/  REDG.E.ADD.STRONG.GPU desc[UR8][R2.64+0x3c], R27 ;  /* 0x00003c1b0200798e */ /* 0x0007e2000c12e108 */
[----:B------:R-:W-:Y:S05]  /*04b0*/  @P0 BRA `(.L_x_5) ;  /* 0xfffffffc00440947 */ /* 0x000fea000383ffff */
[----:B------:R-:W-:Y:S05]  /*04c0*/  EXIT ;  /* 0x000000000000794d */ /* 0x000fea0003800000 */
.L_x_6:
        /* <DEDUP_REMOVED lines=11> */
.L_x_9:


//--------------------- .nv.shared.reserved.0     --------------------------
	.section	.nv.shared.reserved.0,"aw",@nobits
	.weak		__nv_reservedSMEM_offset_0_alias
	.size		__nv_reservedSMEM_offset_0_alias, 0, 64
	.other		__nv_reservedSMEM_offset_0_alias,@"STO_CUDA_RESERVED_SHARED STV_DEFAULT"
__nv_reservedSMEM_offset_0_alias:
	.zero		0
	.zero		64


//--------------------- .nv.shared._Z17histogram_kernel3PjS_jj --------------------------
	.section	.nv.shared._Z17histogram_kernel3PjS_jj,"aw",@nobits
	.sectionflags	@""
	.align	4
.nv.shared._Z17histogram_kernel3PjS_jj:
	.zero		50176


//--------------------- .nv.shared._Z21histogram_kernelNaivePjS_jj --------------------------
	.section	.nv.shared._Z21histogram_kernelNaivePjS_jj,"aw",@nobits
	.sectionflags	@""
	.align	4
.nv.shared._Z21histogram_kernelNaivePjS_jj:
	.zero		17408


//--------------------- .nv.constant0._Z14convert_kernelPjj --------------------------
	.section	.nv.constant0._Z14convert_kernelPjj,"a",@progbits
	.sectionflags	@""
	.align	4
.nv.constant0._Z14convert_kernelPjj:
	.zero		908


//--------------------- .nv.constant0._Z17histogram_kernel3PjS_jj --------------------------
	.section	.nv.constant0._Z17histogram_kernel3PjS_jj,"a",@progbits
	.sectionflags	@""
	.align	4
.nv.constant0._Z17histogram_kernel3PjS_jj:
	.zero		920


//--------------------- .nv.constant0._Z21histogram_kernelNaivePjS_jj --------------------------
	.section	.nv.constant0._Z21histogram_kernelNaivePjS_jj,"a",@progbits
	.sectionflags	@""
	.align	4
.nv.constant0._Z21histogram_kernelNaivePjS_jj:
	.zero		920


//--------------------- SYMBOLS --------------------------

	.type		.nv.reservedSmem.offset0,@object
	.size		.nv.reservedSmem.offset0,0x4
	.type		.nv.reservedSmem.cap,@object
	.size		.nv.reservedSmem.cap,0x4
